	.headerflags	@"EF_CUDA_TEXMODE_UNIFIED EF_CUDA_64BIT_ADDRESS EF_CUDA_ACCELERATORS EF_CUDA_SM90 EF_CUDA_VIRTUAL_SM(EF_CUDA_SM90)"
	.elftype	@"ET_EXEC"


//--------------------- .nv.info                  --------------------------
	.section	.nv.info,"",@"SHT_CUDA_INFO"
	.align	4


	//----- nvinfo : EIATTR_REGCOUNT
	.align		4
        /*0000*/ 	.byte	0x04, 0x2f
        /*0002*/ 	.short	(.L_3 - .L_2)
	.align		4
.L_2:
        /*0004*/ 	.word	index@(triton_poi_fused__native_batch_norm_legit_no_training_relu_17)
        /*0008*/ 	.word	0x0000001a


	//----- nvinfo : EIATTR_MIN_STACK_SIZE
	.align		4
.L_3:
        /*000c*/ 	.byte	0x04, 0x12
        /*000e*/ 	.short	(.L_5 - .L_4)
	.align		4
.L_4:
        /*0010*/ 	.word	index@(triton_poi_fused__native_batch_norm_legit_no_training_relu_17)
        /*0014*/ 	.word	0x00000000


	//----- nvinfo : EIATTR_FRAME_SIZE
	.align		4
.L_5:
        /*0018*/ 	.byte	0x04, 0x11
        /*001a*/ 	.short	(.L_7 - .L_6)
	.align		4
.L_6:
        /*001c*/ 	.word	index@(triton_poi_fused__native_batch_norm_legit_no_training_relu_17)
        /*0020*/ 	.word	0x00000000


	//----- nvinfo : EIATTR_MIN_STACK_SIZE
	.align		4
.L_7:
        /*0024*/ 	.byte	0x04, 0x12
        /*0026*/ 	.short	(.L_9 - .L_8)
	.align		4
.L_8:
        /*0028*/ 	.word	index@(triton_poi_fused__native_batch_norm_legit_no_training_relu_17)
        /*002c*/ 	.word	0x00000000
.L_9:


//--------------------- .nv.info.triton_poi_fused__native_batch_norm_legit_no_training_relu_17 --------------------------
	.section	.nv.info.triton_poi_fused__native_batch_norm_legit_no_training_relu_17,"",@"SHT_CUDA_INFO"
	.sectionflags	@""
	.align	4


	//----- nvinfo : EIATTR_CUDA_API_VERSION
	.align		4
        /*0000*/ 	.byte	0x04, 0x37
        /*0002*/ 	.short	(.L_11 - .L_10)
.L_10:
        /*0004*/ 	.word	0x0000007c


	//----- nvinfo : EIATTR_KPARAM_INFO
	.align		4
.L_11:
        /*0008*/ 	.byte	0x04, 0x17
        /*000a*/ 	.short	(.L_13 - .L_12)
.L_12:
        /*000c*/ 	.word	0x00000000
        /*0010*/ 	.short	0x0007
        /*0012*/ 	.short	0x0034
        /*0014*/ 	.byte	0x00, 0xf0, 0x11, 0x00


	//----- nvinfo : EIATTR_KPARAM_INFO
	.align		4
.L_13:
        /*0018*/ 	.byte	0x04, 0x17
        /*001a*/ 	.short	(.L_15 - .L_14)
.L_14:
        /*001c*/ 	.word	0x00000000
        /*0020*/ 	.short	0x0006
        /*0022*/ 	.short	0x0030
        /*0024*/ 	.byte	0x00, 0xf0, 0x11, 0x00


	//----- nvinfo : EIATTR_KPARAM_INFO
	.align		4
.L_15:
        /*0028*/ 	.byte	0x04, 0x17
        /*002a*/ 	.short	(.L_17 - .L_16)
.L_16:
        /*002c*/ 	.word	0x00000000
        /*0030*/ 	.short	0x0005
        /*0032*/ 	.short	0x0028
        /*0034*/ 	.byte	0x00, 0xf4, 0x21, 0x00


	//----- nvinfo : EIATTR_KPARAM_INFO
	.align		4
.L_17:
        /*0038*/ 	.byte	0x04, 0x17
        /*003a*/ 	.short	(.L_19 - .L_18)
.L_18:
        /*003c*/ 	.word	0x00000000
        /*0040*/ 	.short	0x0004
        /*0042*/ 	.short	0x0020
        /*0044*/ 	.byte	0x00, 0xf4, 0x21, 0x00


	//----- nvinfo : EIATTR_KPARAM_INFO
	.align		4
.L_19:
        /*0048*/ 	.byte	0x04, 0x17
        /*004a*/ 	.short	(.L_21 - .L_20)
.L_20:
        /*004c*/ 	.word	0x00000000
        /*0050*/ 	.short	0x0003
        /*0052*/ 	.short	0x0018
        /*0054*/ 	.byte	0x00, 0xf4, 0x21, 0x00


	//----- nvinfo : EIATTR_KPARAM_INFO
	.align		4
.L_21:
        /*0058*/ 	.byte	0x04, 0x17
        /*005a*/ 	.short	(.L_23 - .L_22)
.L_22:
        /*005c*/ 	.word	0x00000000
        /*0060*/ 	.short	0x0002
        /*0062*/ 	.short	0x0010
        /*0064*/ 	.byte	0x00, 0xf4, 0x21, 0x00


	//----- nvinfo : EIATTR_KPARAM_INFO
	.align		4
.L_23:
        /*0068*/ 	.byte	0x04, 0x17
        /*006a*/ 	.short	(.L_25 - .L_24)
.L_24:
        /*006c*/ 	.word	0x00000000
        /*0070*/ 	.short	0x0001
        /*0072*/ 	.short	0x0008
        /*0074*/ 	.byte	0x00, 0xf4, 0x21, 0x00


	//----- nvinfo : EIATTR_KPARAM_INFO
	.align		4
.L_25:
        /*0078*/ 	.byte	0x04, 0x17
        /*007a*/ 	.short	(.L_27 - .L_26)
.L_26:
        /*007c*/ 	.word	0x00000000
        /*0080*/ 	.short	0x0000
        /*0082*/ 	.short	0x0000
        /*0084*/ 	.byte	0x00, 0xf4, 0x21, 0x00


	//----- nvinfo : EIATTR_SPARSE_MMA_MASK
	.align		4
.L_27:
        /*0088*/ 	.byte	0x03, 0x50
        /*008a*/ 	.short	0x0000


	//----- nvinfo : EIATTR_MAXREG_COUNT
	.align		4
        /*008c*/ 	.byte	0x03, 0x1b
        /*008e*/ 	.short	0x00ff


	//----- nvinfo : EIATTR_EXIT_INSTR_OFFSETS
	.align		4
        /*0090*/ 	.byte	0x04, 0x1c
        /*0092*/ 	.short	(.L_29 - .L_28)


	//   ....[0]....
.L_28:
        /*0094*/ 	.word	0x00000620


	//   ....[1]....
        /*0098*/ 	.word	0x00000690


	//----- nvinfo : EIATTR_REQNTID
	.align		4
.L_29:
        /*009c*/ 	.byte	0x04, 0x10
        /*009e*/ 	.short	(.L_31 - .L_30)
.L_30:
        /*00a0*/ 	.word	0x00000080
        /*00a4*/ 	.word	0x00000001
        /*00a8*/ 	.word	0x00000001


	//----- nvinfo : EIATTR_CBANK_PARAM_SIZE
	.align		4
.L_31:
        /*00ac*/ 	.byte	0x03, 0x19
        /*00ae*/ 	.short	0x0038


	//----- nvinfo : EIATTR_PARAM_CBANK
	.align		4
        /*00b0*/ 	.byte	0x04, 0x0a
        /*00b2*/ 	.short	(.L_33 - .L_32)
	.align		4
.L_32:
        /*00b4*/ 	.word	index@(.nv.constant0.triton_poi_fused__native_batch_norm_legit_no_training_relu_17)
        /*00b8*/ 	.short	0x0210
        /*00ba*/ 	.short	0x0038


	//----- nvinfo : EIATTR_SW_WAR
	.align		4
.L_33:
        /*00bc*/ 	.byte	0x04, 0x36
        /*00be*/ 	.short	(.L_35 - .L_34)
.L_34:
        /*00c0*/ 	.word	0x00000008
.L_35:


//--------------------- .nv.callgraph             --------------------------
	.section	.nv.callgraph,"",@"SHT_CUDA_CALLGRAPH"
	.align	4
	.sectionentsize	8
	.align		4
        /*0000*/ 	.word	0x00000000
	.align		4
        /*0004*/ 	.word	0xffffffff
	.align		4
        /*0008*/ 	.word	0x00000000
	.align		4
        /*000c*/ 	.word	0xfffffffe
	.align		4
        /*0010*/ 	.word	0x00000000
	.align		4
        /*0014*/ 	.word	0xfffffffd
	.align		4
        /*0018*/ 	.word	0x00000000
	.align		4
        /*001c*/ 	.word	0xfffffffc


//--------------------- .nv.constant4             --------------------------
	.section	.nv.constant4,"a",@progbits
	.align	8
	.align		8
.nv.constant4:
        /*0000*/ 	.dword	_$_str
	.align		8
        /*0008*/ 	.dword	_$_str_$_2


//--------------------- .text.triton_poi_fused__native_batch_norm_legit_no_training_relu_17 --------------------------
	.section	.text.triton_poi_fused__native_batch_norm_legit_no_training_relu_17,"ax",@progbits
	.sectionflags	@"SHF_BARRIERS=1"
	.align	128
        .global         triton_poi_fused__native_batch_norm_legit_no_training_relu_17
        .type           triton_poi_fused__native_batch_norm_legit_no_training_relu_17,@function
        .size           triton_poi_fused__native_batch_norm_legit_no_training_relu_17,(.L_x_1 - triton_poi_fused__native_batch_norm_legit_no_training_relu_17)
        .other          triton_poi_fused__native_batch_norm_legit_no_training_relu_17,@"STO_CUDA_ENTRY STV_DEFAULT"
triton_poi_fused__native_batch_norm_legit_no_training_relu_17:
.text.triton_poi_fused__native_batch_norm_legit_no_training_relu_17:
[----:B------:R-:W0:Y:S01]  /*0000*/  LDC R1, c[0x0][0x28] ;  /* 0x00000a00ff017b82 */ /* 0x000e220000000800 */
[----:B------:R-:W1:Y:S07]  /*0010*/  S2R R12, SR_TID.X ;  /* 0x00000000000c7919 */ /* 0x000e6e0000002100 */
[----:B------:R-:W2:Y:S01]  /*0020*/  S2UR UR4, SR_CTAID.Y ;  /* 0x00000000000479c3 */ /* 0x000ea20000002600 */
[----:B------:R-:W-:Y:S01]  /*0030*/  ULDC.64 UR8, c[0x0][0x208] ;  /* 0x0000820000087ab9 */ /* 0x000fe20000000a00 */
[----:B------:R-:W3:Y:S06]  /*0040*/  S2R R14, SR_CTAID.X ;  /* 0x00000000000e7919 */ /* 0x000eec0000002500 */
[----:B------:R-:W4:Y:S08]  /*0050*/  LDC.64 R18, c[0x0][0x220] ;  /* 0x00008800ff127b82 */ /* 0x000f300000000a00 */
[----:B------:R-:W5:Y:S01]  /*0060*/  LDC.64 R4, c[0x0][0x210] ;  /* 0x00008400ff047b82 */ /* 0x000f620000000a00 */
[----:B--2---:R-:W-:-:S07]  /*0070*/  USHF.L.U32 UR4, UR4, 0x2, URZ ;  /* 0x0000000204047899 */ /* 0x004fce000800063f */
[----:B------:R-:W2:Y:S01]  /*0080*/  LDC.64 R16, c[0x0][0x218] ;  /* 0x00008600ff107b82 */ /* 0x000ea20000000a00 */
[----:B-1----:R-:W-:-:S07]  /*0090*/  LOP3.LUT R0, R12, 0x1, RZ, 0xc0, !PT ;  /* 0x000000010c007812 */ /* 0x002fce00078ec0ff */
[----:B------:R-:W1:Y:S01]  /*00a0*/  LDC.64 R10, c[0x0][0x228] ;  /* 0x00008a00ff0a7b82 */ /* 0x000e620000000a00 */
[----:B------:R-:W-:-:S04]  /*00b0*/  LEA R6, R0, UR4, 0x1 ;  /* 0x0000000400067c11 */ /* 0x000fc8000f8e08ff */
[----:B------:R-:W-:Y:S02]  /*00c0*/  SHF.R.S32.HI R3, RZ, 0x1f, R6 ;  /* 0x0000001fff037819 */ /* 0x000fe40000011406 */
[----:B------:R-:W-:Y:S01]  /*00d0*/  ISETP.GE.AND P1, PT, R6, 0x200, PT ;  /* 0x000002000600780c */ /* 0x000fe20003f26270 */
[----:B------:R-:W1:Y:S01]  /*00e0*/  LDC.64 R8, c[0x0][0x230] ;  /* 0x00008c00ff087b82 */ /* 0x000e620000000a00 */
[----:B------:R-:W-:Y:S02]  /*00f0*/  LEA.HI R7, R3, R6, RZ, 0x7 ;  /* 0x0000000603077211 */ /* 0x000fe400078f38ff */
[----:B------:R-:W-:Y:S02]  /*0100*/  CS2R R2, SRZ ;  /* 0x0000000000027805 */ /* 0x000fe4000001ff00 */
[----:B------:R-:W-:-:S05]  /*0110*/  LOP3.LUT R15, R7, 0xffffff80, RZ, 0xc0, !PT ;  /* 0xffffff80070f7812 */ /* 0x000fca00078ec0ff */
[----:B------:R-:W-:-:S04]  /*0120*/  IMAD.IADD R15, R6, 0x1, -R15 ;  /* 0x00000001060f7824 */ /* 0x000fc800078e0a0f */
[----:B----4-:R-:W-:-:S05]  /*0130*/  IMAD.WIDE R18, R15, 0x4, R18 ;  /* 0x000000040f127825 */ /* 0x010fca00078e0212 */
[----:B------:R5:W4:Y:S01]  /*0140*/  @!P1 LDG.E.EL.64 R2, desc[UR8][R18.64] ;  /* 0x0000000812029981 */ /* 0x000b22000c2e1b00 */
[----:B------:R-:W-:Y:S01]  /*0150*/  SHF.R.U32.HI R13, RZ, 0x1, R12 ;  /* 0x00000001ff0d7819 */ /* 0x000fe2000001160c */
[----:B---3--:R-:W-:Y:S02]  /*0160*/  IMAD.SHL.U32 R14, R14, 0x40, RZ ;  /* 0x000000400e0e7824 */ /* 0x008fe400078e00ff */
[----:B------:R-:W-:Y:S01]  /*0170*/  IMAD.SHL.U32 R7, R7, 0x40, RZ ;  /* 0x0000004007077824 */ /* 0x000fe200078e00ff */
[----:B------:R-:W-:Y:S01]  /*0180*/  SGXT.U32 R13, R13, 0x6 ;  /* 0x000000060d0d781a */ /* 0x000fe20000000000 */
[----:B--2---:R-:W-:-:S03]  /*0190*/  IMAD.WIDE R16, R15, 0x4, R16 ;  /* 0x000000040f107825 */ /* 0x004fc600078e0210 */
[----:B------:R-:W-:Y:S02]  /*01a0*/  LOP3.LUT R20, R14, R13, RZ, 0xfc, !PT ;  /* 0x0000000d0e147212 */ /* 0x000fe400078efcff */
[----:B------:R-:W-:Y:S02]  /*01b0*/  LOP3.LUT R22, R7, 0xffffe000, RZ, 0xc0, !PT ;  /* 0xffffe00007167812 */ /* 0x000fe400078ec0ff */
[C---:B------:R-:W-:Y:S01]  /*01c0*/  ISETP.GE.AND P0, PT, R20.reuse, 0x40, PT ;  /* 0x000000401400780c */ /* 0x040fe20003f06270 */
[----:B------:R-:W-:-:S03]  /*01d0*/  IMAD R7, R20, 0x80, R15 ;  /* 0x0000008014077824 */ /* 0x000fc600078e020f */
[----:B------:R-:W-:Y:S01]  /*01e0*/  ISETP.LT.AND P0, PT, R6, 0x200, !P0 ;  /* 0x000002000600780c */ /* 0x000fe20004701270 */
[----:B------:R-:W-:-:S04]  /*01f0*/  IMAD.IADD R7, R7, 0x1, R22 ;  /* 0x0000000107077824 */ /* 0x000fc800078e0216 */
[----:B-----5:R-:W-:Y:S01]  /*0200*/  IMAD.WIDE R18, R7, 0x4, R4 ;  /* 0x0000000407127825 */ /* 0x020fe200078e0204 */
[----:B------:R-:W-:Y:S02]  /*0210*/  CS2R R4, SRZ ;  /* 0x0000000000047805 */ /* 0x000fe4000001ff00 */
[----:B------:R-:W-:Y:S01]  /*0220*/  CS2R R6, SRZ ;  /* 0x0000000000067805 */ /* 0x000fe2000001ff00 */
[----:B-1----:R-:W-:Y:S01]  /*0230*/  IMAD.WIDE R20, R15, 0x4, R10 ;  /* 0x000000040f147825 */ /* 0x002fe200078e020a */
[----:B------:R-:W-:-:S03]  /*0240*/  CS2R R10, SRZ ;  /* 0x00000000000a7805 */ /* 0x000fc6000001ff00 */
[----:B------:R-:W2:Y:S01]  /*0250*/  @P0 LDG.E.EL.64 R4, desc[UR8][R18.64] ;  /* 0x0000000812040981 */ /* 0x000ea2000c2e1b00 */
[----:B0-----:R-:W-:Y:S01]  /*0260*/  IMAD.WIDE R22, R15, 0x4, R8 ;  /* 0x000000040f167825 */ /* 0x001fe200078e0208 */
[----:B------:R-:W-:Y:S02]  /*0270*/  CS2R R8, SRZ ;  /* 0x0000000000087805 */ /* 0x000fe4000001ff00 */
[----:B------:R0:W2:Y:S04]  /*0280*/  @!P1 LDG.E.EL.64 R6, desc[UR8][R16.64] ;  /* 0x0000000810069981 */ /* 0x0000a8000c2e1b00 */
[----:B------:R-:W3:Y:S04]  /*0290*/  @!P1 LDG.E.EL.64 R8, desc[UR8][R20.64] ;  /* 0x0000000814089981 */ /* 0x000ee8000c2e1b00 */
[----:B------:R-:W3:Y:S01]  /*02a0*/  @!P1 LDG.E.EL.64 R10, desc[UR8][R22.64] ;  /* 0x00000008160a9981 */ /* 0x000ee2000c2e1b00 */
[----:B------:R-:W1:Y:S01]  /*02b0*/  S2UR UR6, SR_CgaCtaId ;  /* 0x00000000000679c3 */ /* 0x000e620000008800 */
[----:B0-----:R-:W-:Y:S01]  /*02c0*/  IMAD.MOV.U32 R17, RZ, RZ, 0x3e800000 ;  /* 0x3e800000ff117424 */ /* 0x001fe200078e00ff */
[----:B------:R-:W-:-:S02]  /*02d0*/  UMOV UR5, 0x400 ;  /* 0x0000040000057882 */ /* 0x000fc40000000000 */
[----:B-1----:R-:W-:Y:S01]  /*02e0*/  UPRMT UR5, UR6, 0x654, UR5 ;  /* 0x0000065406057896 */ /* 0x002fe20008000005 */
[----:B----4-:R-:W-:Y:S01]  /*02f0*/  FADD R2, R2, 9.9999997473787516356e-06 ;  /* 0x3727c5ac02027421 */ /* 0x010fe20000000000 */
[----:B------:R-:W-:-:S03]  /*0300*/  FADD R3, R3, 9.9999997473787516356e-06 ;  /* 0x3727c5ac03037421 */ /* 0x000fc60000000000 */
[----:B------:R-:W0:Y:S08]  /*0310*/  MUFU.SQRT R15, R2 ;  /* 0x00000002000f7308 */ /* 0x000e300000002000 */
[----:B------:R1:W4:Y:S01]  /*0320*/  MUFU.SQRT R16, R3 ;  /* 0x0000000300107308 */ /* 0x0003220000002000 */
[C---:B0-----:R-:W-:Y:S02]  /*0330*/  FSETP.GT.AND P0, PT, R15.reuse, 8.50705917302346158658e+37, PT ;  /* 0x7e8000000f00780b */ /* 0x041fe40003f04000 */
[----:B------:R-:W-:Y:S01]  /*0340*/  FSETP.GEU.AND P2, PT, R15, 1.175494350822287508e-38, PT ;  /* 0x008000000f00780b */ /* 0x000fe20003f4e000 */
[----:B-1----:R-:W-:Y:S01]  /*0350*/  IMAD.SHL.U32 R3, R12, 0x2, RZ ;  /* 0x000000020c037824 */ /* 0x002fe200078e00ff */
[----:B------:R-:W-:-:S02]  /*0360*/  FSEL R2, R17, 1, P0 ;  /* 0x3f80000011027808 */ /* 0x000fc40000000000 */
[C---:B----4-:R-:W-:Y:S02]  /*0370*/  FSETP.GT.AND P1, PT, R16.reuse, 8.50705917302346158658e+37, PT ;  /* 0x7e8000001000780b */ /* 0x050fe40003f24000 */
[----:B------:R-:W-:Y:S02]  /*0380*/  FSETP.GEU.AND P3, PT, R16, 1.175494350822287508e-38, PT ;  /* 0x008000001000780b */ /* 0x000fe40003f6e000 */
[----:B------:R-:W-:-:S03]  /*0390*/  LOP3.LUT R14, R14, 0x3e, R3, 0xf8, !PT ;  /* 0x0000003e0e0e7812 */ /* 0x000fc600078ef803 */
[----:B------:R-:W-:Y:S01]  /*03a0*/  @P0 FMUL R15, R15, 0.25 ;  /* 0x3e8000000f0f0820 */ /* 0x000fe20000400000 */
[----:B------:R-:W-:Y:S01]  /*03b0*/  FSEL R3, R17, 1, P1 ;  /* 0x3f80000011037808 */ /* 0x000fe20000800000 */
[----:B------:R-:W-:Y:S01]  /*03c0*/  @!P2 FMUL R2, R2, 16777216 ;  /* 0x4b8000000202a820 */ /* 0x000fe20000400000 */
[----:B--2---:R-:W-:Y:S01]  /*03d0*/  FADD R4, -R6, R4 ;  /* 0x0000000406047221 */ /* 0x004fe20000000100 */
[----:B------:R-:W-:Y:S01]  /*03e0*/  @!P2 FMUL R15, R15, 16777216 ;  /* 0x4b8000000f0fa820 */ /* 0x000fe20000400000 */
[----:B------:R-:W-:Y:S01]  /*03f0*/  FADD R5, -R7, R5 ;  /* 0x0000000507057221 */ /* 0x000fe20000000100 */
[C---:B------:R-:W-:Y:S01]  /*0400*/  IMAD.SHL.U32 R6, R0.reuse, 0x80, RZ ;  /* 0x0000008000067824 */ /* 0x040fe200078e00ff */
[----:B------:R-:W-:Y:S01]  /*0410*/  LEA R0, R0, UR5, 0x3 ;  /* 0x0000000500007c11 */ /* 0x000fe2000f8e18ff */
[----:B------:R-:W-:Y:S01]  /*0420*/  @P1 FMUL R16, R16, 0.25 ;  /* 0x3e80000010101820 */ /* 0x000fe20000400000 */
[----:B------:R-:W-:Y:S01]  /*0430*/  ISETP.GE.AND P0, PT, R14, 0x40, PT ;  /* 0x000000400e00780c */ /* 0x000fe20003f06270 */
[----:B------:R-:W0:Y:S01]  /*0440*/  MUFU.RCP R15, R15 ;  /* 0x0000000f000f7308 */ /* 0x000e220000001000 */
[----:B------:R-:W-:Y:S01]  /*0450*/  @!P3 FMUL R3, R3, 16777216 ;  /* 0x4b8000000303b820 */ /* 0x000fe20000400000 */
[----:B------:R-:W-:Y:S01]  /*0460*/  @!P3 FMUL R16, R16, 16777216 ;  /* 0x4b8000001010b820 */ /* 0x000fe20000400000 */
[----:B------:R-:W-:-:S02]  /*0470*/  LOP3.LUT R13, R6, R13, RZ, 0xfc, !PT ;  /* 0x0000000d060d7212 */ /* 0x000fc400078efcff */
[----:B------:R-:W-:-:S03]  /*0480*/  LEA.HI R6, R6, UR5, RZ, 0x1c ;  /* 0x0000000506067c11 */ /* 0x000fc6000f8fe0ff */
[----:B------:R-:W1:Y:S02]  /*0490*/  MUFU.RCP R16, R16 ;  /* 0x0000001000107308 */ /* 0x000e640000001000 */
[----:B------:R-:W-:Y:S02]  /*04a0*/  IMAD R6, R13, 0x4, R6 ;  /* 0x000000040d067824 */ /* 0x000fe400078e0206 */
[----:B0-----:R-:W-:Y:S01]  /*04b0*/  FMUL R15, R15, R2 ;  /* 0x000000020f0f7220 */ /* 0x001fe20000400000 */
[----:B------:R-:W-:-:S03]  /*04c0*/  SHF.R.U32.HI R2, RZ, 0x3, R12 ;  /* 0x00000003ff027819 */ /* 0x000fc6000001160c */
[----:B------:R-:W-:Y:S01]  /*04d0*/  FMUL R15, R4, R15 ;  /* 0x0000000f040f7220 */ /* 0x000fe20000400000 */
[----:B------:R-:W-:Y:S01]  /*04e0*/  LOP3.LUT R2, R2, 0xc, RZ, 0xc0, !PT ;  /* 0x0000000c02027812 */ /* 0x000fe200078ec0ff */
[----:B-1----:R-:W-:Y:S02]  /*04f0*/  FMUL R16, R16, R3 ;  /* 0x0000000310107220 */ /* 0x002fe40000400000 */
[----:B---3--:R-:W-:Y:S01]  /*0500*/  FFMA R8, R15, R8, R10 ;  /* 0x000000080f087223 */ /* 0x008fe2000000000a */
[----:B------:R-:W-:Y:S01]  /*0510*/  IMAD R3, R13, 0x4, R0 ;  /* 0x000000040d037824 */ /* 0x000fe200078e0200 */
[----:B------:R-:W-:Y:S01]  /*0520*/  SHF.R.U32.HI R0, RZ, 0x5, R12 ;  /* 0x00000005ff007819 */ /* 0x000fe2000001160c */
[----:B------:R-:W-:Y:S01]  /*0530*/  FMUL R16, R5, R16 ;  /* 0x0000001005107220 */ /* 0x000fe20000400000 */
[----:B------:R-:W-:Y:S01]  /*0540*/  IMAD.SHL.U32 R12, R12, 0x8, RZ ;  /* 0x000000080c0c7824 */ /* 0x000fe200078e00ff */
[----:B------:R-:W-:Y:S02]  /*0550*/  FSETP.GEU.AND P1, PT, R8, RZ, PT ;  /* 0x000000ff0800720b */ /* 0x000fe40003f2e000 */
[----:B------:R-:W-:Y:S01]  /*0560*/  FFMA R9, R16, R9, R11 ;  /* 0x0000000910097223 */ /* 0x000fe2000000000b */
[----:B------:R-:W-:-:S02]  /*0570*/  SGXT.U32 R0, R0, 0x2 ;  /* 0x000000020000781a */ /* 0x000fc40000000000 */
[----:B------:R-:W-:Y:S02]  /*0580*/  FSEL R8, R8, RZ, P1 ;  /* 0x000000ff08087208 */ /* 0x000fe40000800000 */
[C---:B------:R-:W-:Y:S02]  /*0590*/  FSETP.GEU.AND P2, PT, R9.reuse, RZ, PT ;  /* 0x000000ff0900720b */ /* 0x040fe40003f4e000 */
[----:B------:R-:W-:Y:S01]  /*05a0*/  LOP3.LUT R5, R0, UR4, RZ, 0xfc, !PT ;  /* 0x0000000400057c12 */ /* 0x000fe2000f8efcff */
[----:B------:R0:W-:Y:S01]  /*05b0*/  STS [R3], R8 ;  /* 0x0000000803007388 */ /* 0x0001e20000000800 */
[----:B------:R-:W-:Y:S02]  /*05c0*/  FSEL R9, R9, RZ, P2 ;  /* 0x000000ff09097208 */ /* 0x000fe40001000000 */
[----:B------:R-:W-:Y:S02]  /*05d0*/  ISETP.LT.AND P0, PT, R5, 0x200, !P0 ;  /* 0x000002000500780c */ /* 0x000fe40004701270 */
[----:B------:R-:W-:Y:S01]  /*05e0*/  LOP3.LUT R7, R12, 0x3f8, RZ, 0xc0, !PT ;  /* 0x000003f80c077812 */ /* 0x000fe200078ec0ff */
[----:B------:R0:W-:Y:S03]  /*05f0*/  STS [R6+0x104], R9 ;  /* 0x0001040906007388 */ /* 0x0001e60000000800 */
[----:B------:R-:W-:Y:S01]  /*0600*/  IADD3 R7, R7, UR5, R2 ;  /* 0x0000000507077c10 */ /* 0x000fe2000fffe002 */
[----:B------:R-:W-:Y:S06]  /*0610*/  BAR.SYNC.DEFER_BLOCKING 0x0 ;  /* 0x0000000000007b1d */ /* 0x000fec0000010000 */
[----:B0-----:R-:W-:Y:S05]  /*0620*/  @!P0 EXIT ;  /* 0x000000000000894d */ /* 0x001fea0003800000 */
[----:B------:R-:W-:Y:S01]  /*0630*/  LDS R8, [R7] ;  /* 0x0000000007087984 */ /* 0x000fe20000000800 */
[----:B------:R-:W0:Y:S01]  /*0640*/  LDC.64 R2, c[0x0][0x238] ;  /* 0x00008e00ff027b82 */ /* 0x000e220000000a00 */
[----:B------:R-:W-:Y:S02]  /*0650*/  IMAD R5, R5, 0x40, R14 ;  /* 0x0000004005057824 */ /* 0x000fe400078e020e */
[----:B------:R-:W1:Y:S02]  /*0660*/  LDS R9, [R7+0x4] ;  /* 0x0000040007097984 */ /* 0x000e640000000800 */
[----:B0-----:R-:W-:-:S05]  /*0670*/  IMAD.WIDE R2, R5, 0x4, R2 ;  /* 0x0000000405027825 */ /* 0x001fca00078e0202 */
[----:B-1----:R-:W-:Y:S01]  /*0680*/  STG.E.64 desc[UR8][R2.64], R8 ;  /* 0x0000000802007986 */ /* 0x002fe2000c101b08 */
[----:B------:R-:W-:Y:S05]  /*0690*/  EXIT ;  /* 0x000000000000794d */ /* 0x000fea0003800000 */
.L_x_0:
[----:B------:R-:W-:-:S00]  /*06a0*/  BRA `(.L_x_0) ;  /* 0xfffffffc00fc7947 */ /* 0x000fc0000383ffff */
[----:B------:R-:W-:-:S00]  /*06b0*/  NOP ;  /* 0x0000000000007918 */ /* 0x000fc00000000000 */
        /* <DEDUP_REMOVED lines=12> */
.L_x_1:


//--------------------- .nv.global.init           --------------------------
	.section	.nv.global.init,"aw",@progbits
.nv.global.init:
	.type		_$_str,@object
	.size		_$_str,(_$_str_$_2 - _$_str)
_$_str:
        /*0000*/ 	.byte	0x5f, 0x5f, 0x43, 0x55, 0x44, 0x41, 0x5f, 0x46, 0x54, 0x5a, 0x00
	.type		_$_str_$_2,@object
	.size		_$_str_$_2,(.L_1 - _$_str_$_2)
_$_str_$_2:
        /*000b*/ 	.byte	0x5f, 0x5f, 0x43, 0x55, 0x44, 0x41, 0x5f, 0x50, 0x52, 0x45, 0x43, 0x5f, 0x53, 0x51, 0x52, 0x54
        /*001b*/ 	.byte	0x00
.L_1:


//--------------------- .nv.shared.triton_poi_fused__native_batch_norm_legit_no_training_relu_17 --------------------------
	.section	.nv.shared.triton_poi_fused__native_batch_norm_legit_no_training_relu_17,"aw",@nobits
	.sectionflags	@""
	.align	16
	.zero		1024


//--------------------- .nv.constant0.triton_poi_fused__native_batch_norm_legit_no_training_relu_17 --------------------------
	.section	.nv.constant0.triton_poi_fused__native_batch_norm_legit_no_training_relu_17,"a",@progbits
	.sectionflags	@""
	.align	4
.nv.constant0.triton_poi_fused__native_batch_norm_legit_no_training_relu_17:
	.zero		584
